//
// Generated by NVIDIA NVVM Compiler
//
// Compiler Build ID: CL-36424714
// Cuda compilation tools, release 13.0, V13.0.88
// Based on NVVM 20.0.0
//

.version 9.0
.target sm_100
.address_size 64

	// .globl	_Z6whoamiv
.extern .func  (.param .b32 func_retval0) vprintf
(
	.param .b64 vprintf_param_0,
	.param .b64 vprintf_param_1
)
;
.global .align 1 .b8 $str[55] = {37, 48, 52, 100, 32, 124, 32, 66, 108, 111, 99, 107, 40, 37, 100, 32, 37, 100, 32, 37, 100, 41, 32, 61, 32, 37, 51, 100, 32, 124, 32, 84, 104, 114, 101, 97, 100, 40, 37, 100, 32, 37, 100, 32, 37, 100, 41, 32, 61, 32, 37, 51, 100, 10};

.visible .entry _Z6whoamiv()
{
	.local .align 8 .b8 	__local_depot0[40];
	.reg .b64 	%SP;
	.reg .b64 	%SPL;
	.reg .b32 	%r<24>;
	.reg .b64 	%rd<5>;

	mov.u64 	%SPL, __local_depot0;
	cvta.local.u64 	%SP, %SPL;
	add.u64 	%rd1, %SP, 0;
	add.u64 	%rd2, %SPL, 0;
	mov.u32 	%r1, %ctaid.x;
	mov.u32 	%r2, %ctaid.y;
	mov.u32 	%r3, %nctaid.x;
	mov.u32 	%r4, %ctaid.z;
	mov.u32 	%r5, %nctaid.y;
	shl.b32 	%r6, %r3, 1;
	add.s32 	%r7, %r1, %r2;
	add.s32 	%r8, %r7, %r4;
	add.s32 	%r9, %r8, %r5;
	add.s32 	%r10, %r9, %r6;
	mov.u32 	%r11, %ntid.x;
	mov.u32 	%r12, %ntid.y;
	mov.u32 	%r13, %ntid.z;
	mul.lo.s32 	%r14, %r12, %r11;
	mul.lo.s32 	%r15, %r14, %r13;
	mov.u32 	%r16, %tid.x;
	mov.u32 	%r17, %tid.y;
	mov.u32 	%r18, %tid.z;
	mad.lo.s32 	%r19, %r12, %r18, %r17;
	mad.lo.s32 	%r20, %r19, %r11, %r16;
	mad.lo.s32 	%r21, %r15, %r10, %r20;
	st.local.v2.u32 	[%rd2], {%r21, %r1};
	st.local.v2.u32 	[%rd2+8], {%r2, %r4};
	st.local.v2.u32 	[%rd2+16], {%r10, %r16};
	st.local.v2.u32 	[%rd2+24], {%r17, %r18};
	st.local.u32 	[%rd2+32], %r20;
	mov.u64 	%rd3, $str;
	cvta.global.u64 	%rd4, %rd3;
	{ // callseq 0, 0
	.param .b64 param0;
	st.param.b64 	[param0], %rd4;
	.param .b64 param1;
	st.param.b64 	[param1], %rd1;
	.param .b32 retval0;
	call.uni (retval0), 
	vprintf, 
	(
	param0, 
	param1
	);
	ld.param.b32 	%r22, [retval0];
	} // callseq 0
	ret;

}


// ===== COMPILED SASS (sm_100) =====

	.target	sm_100

	.elftype	@"ET_EXEC"


//--------------------- .note.nv.tkinfo           --------------------------
	.section	.note.nv.tkinfo,"",@"SHT_NOTE"
	.sectionflags	@"SHF_NOTE_NV_TKINFO"
	.tkinfo
        /*0018*/ 	.word	0x00000002
        /*0030*/ 	.string	""
        /*0030*/ 	.string	"ptxas"
        /*0030*/ 	.string	"Cuda compilation tools, release 13.0, V13.0.88"
        /*0030*/ 	.string	"Build cuda_13.0.r13.0/compiler.36424714_0"
        /*0030*/ 	.string	"-arch sm_100 -m 64 "



//--------------------- .note.nv.cuinfo           --------------------------
	.section	.note.nv.cuinfo,"",@"SHT_NOTE"
	.sectionflags	@"SHF_NOTE_NV_CUINFO"
        /*0018*/ 	.short	0x0002
        /*001a*/ 	.short	0x0064
        /*001c*/ 	.short	0x0082
	.zero		2


//--------------------- .nv.info                  --------------------------
	.section	.nv.info,"",@"SHT_CUDA_INFO"
	.align	4


	//----- nvinfo : EIATTR_REGCOUNT
	.align		4
        /*0000*/ 	.byte	0x04, 0x2f
        /*0002*/ 	.short	(.L_2 - .L_1)
	.align		4
.L_1:
        /*0004*/ 	.word	index@(_Z6whoamiv)
        /*0008*/ 	.word	0x00000018


	//----- nvinfo : EIATTR_FRAME_SIZE
	.align		4
.L_2:
        /*000c*/ 	.byte	0x04, 0x11
        /*000e*/ 	.short	(.L_4 - .L_3)
	.align		4
.L_3:
        /*0010*/ 	.word	index@(_Z6whoamiv)
        /*0014*/ 	.word	0x00000028


	//----- nvinfo : EIATTR_MIN_STACK_SIZE
	.align		4
.L_4:
        /*0018*/ 	.byte	0x04, 0x12
        /*001a*/ 	.short	(.L_6 - .L_5)
	.align		4
.L_5:
        /*001c*/ 	.word	index@(_Z6whoamiv)
        /*0020*/ 	.word	0x00000028
.L_6:


//--------------------- .nv.compat                --------------------------
	.section	.nv.compat,"",@"SHT_CUDA_COMPAT_INFO"
	.align	4
        /*0000*/ 	.byte	0x02, 0x09, 0x00, 0x00, 0x02, 0x02, 0x01, 0x00, 0x02, 0x05, 0x05, 0x00, 0x03, 0x07, 0x01, 0x01
        /*0010*/ 	.byte	0x02, 0x03, 0x00, 0x00, 0x02, 0x06, 0x01, 0x00, 0x04, 0x0b, 0x08, 0x00, 0x09, 0x00, 0x00, 0x00
        /*0020*/ 	.byte	0x00, 0x00, 0x00, 0x00


//--------------------- .nv.info._Z6whoamiv       --------------------------
	.section	.nv.info._Z6whoamiv,"",@"SHT_CUDA_INFO"
	.sectionflags	@""
	.align	4


	//----- nvinfo : EIATTR_CUDA_API_VERSION
	.align		4
        /*0000*/ 	.byte	0x04, 0x37
        /*0002*/ 	.short	(.L_8 - .L_7)
.L_7:
        /*0004*/ 	.word	0x00000082


	//----- nvinfo : EIATTR_SPARSE_MMA_MASK
	.align		4
.L_8:
        /*0008*/ 	.byte	0x03, 0x50
        /*000a*/ 	.short	0x0000


	//----- nvinfo : EIATTR_MAXREG_COUNT
	.align		4
        /*000c*/ 	.byte	0x03, 0x1b
        /*000e*/ 	.short	0x00ff


	//----- nvinfo : EIATTR_EXTERNS
	.align		4
        /*0010*/ 	.byte	0x04, 0x0f
        /*0012*/ 	.short	(.L_10 - .L_9)


	//   ....[0]....
	.align		4
.L_9:
        /*0014*/ 	.word	index@(vprintf)


	//----- nvinfo : EIATTR_MERCURY_ISA_VERSION
	.align		4
.L_10:
        /*0018*/ 	.byte	0x03, 0x5f
        /*001a*/ 	.short	0x0101


	//----- nvinfo : EIATTR_VRC_CTA_INIT_COUNT
	.align		4
        /*001c*/ 	.byte	0x02, 0x4a
	.zero		1
	.zero		1


	//----- nvinfo : EIATTR_SYSCALL_OFFSETS
	.align		4
        /*0020*/ 	.byte	0x04, 0x46
        /*0022*/ 	.short	(.L_12 - .L_11)


	//   ....[0]....
.L_11:
        /*0024*/ 	.word	0x00000240


	//----- nvinfo : EIATTR_EXIT_INSTR_OFFSETS
	.align		4
.L_12:
        /*0028*/ 	.byte	0x04, 0x1c
        /*002a*/ 	.short	(.L_14 - .L_13)


	//   ....[0]....
.L_13:
        /*002c*/ 	.word	0x00000250


	//----- nvinfo : EIATTR_SW_WAR
	.align		4
.L_14:
        /*0030*/ 	.byte	0x04, 0x36
        /*0032*/ 	.short	(.L_16 - .L_15)
.L_15:
        /*0034*/ 	.word	0x00000008
.L_16:


//--------------------- .nv.callgraph             --------------------------
	.section	.nv.callgraph,"",@"SHT_CUDA_CALLGRAPH"
	.align	4
	.sectionentsize	8
	.align		4
        /*0000*/ 	.word	0x00000000
	.align		4
        /*0004*/ 	.word	0xffffffff
	.align		4
        /*0008*/ 	.word	index@(_Z6whoamiv)
	.align		4
        /*000c*/ 	.word	index@(vprintf)
	.align		4
        /*0010*/ 	.word	0x00000000
	.align		4
        /*0014*/ 	.word	0xfffffffe
	.align		4
        /*0018*/ 	.word	0x00000000
	.align		4
        /*001c*/ 	.word	0xfffffffd
	.align		4
        /*0020*/ 	.word	0x00000000
	.align		4
        /*0024*/ 	.word	0xfffffffc


//--------------------- .nv.constant4             --------------------------
	.section	.nv.constant4,"a",@progbits
	.align	8
	.align		8
.nv.constant4:
        /*0000*/ 	.dword	vprintf
	.align		8
        /*0008*/ 	.dword	$str


//--------------------- .text._Z6whoamiv          --------------------------
	.section	.text._Z6whoamiv,"ax",@progbits
	.align	128
        .global         _Z6whoamiv
        .type           _Z6whoamiv,@function
        .size           _Z6whoamiv,(.L_x_2 - _Z6whoamiv)
        .other          _Z6whoamiv,@"STO_CUDA_ENTRY STV_DEFAULT"
_Z6whoamiv:
.text._Z6whoamiv:
[----:B------:R-:W0:Y:S01]  /*0000*/  LDC R1, c[0x0][0x37c] ;  /* 0x0000df00ff017b82 */ /* 0x000e220000000800 */
[----:B------:R-:W1:Y:S01]  /*0010*/  S2R R9, SR_CTAID.X ;  /* 0x0000000000097919 */ /* 0x000e620000002500 */
[----:B------:R-:W2:Y:S06]  /*0020*/  LDCU UR6, c[0x0][0x2fc] ;  /* 0x00005f80ff0677ac */ /* 0x000eac0008000800 */
[----:B------:R-:W3:Y:S01]  /*0030*/  LDC R7, c[0x0][0x370] ;  /* 0x0000dc00ff077b82 */ /* 0x000ee20000000800 */
[----:B------:R-:W-:Y:S01]  /*0040*/  MOV R10, 0x0 ;  /* 0x00000000000a7802 */ /* 0x000fe20000000f00 */
[----:B------:R-:W1:Y:S01]  /*0050*/  S2R R4, SR_CTAID.Y ;  /* 0x0000000000047919 */ /* 0x000e620000002600 */
[----:B0-----:R-:W-:Y:S01]  /*0060*/  VIADD R1, R1, 0xffffffd8 ;  /* 0xffffffd801017836 */ /* 0x001fe20000000000 */
[----:B------:R-:W1:Y:S04]  /*0070*/  S2R R5, SR_CTAID.Z ;  /* 0x0000000000057919 */ /* 0x000e680000002700 */
[----:B------:R-:W0:Y:S01]  /*0080*/  LDC R11, c[0x0][0x374] ;  /* 0x0000dd00ff0b7b82 */ /* 0x000e220000000800 */
[----:B------:R-:W4:Y:S01]  /*0090*/  LDCU UR7, c[0x0][0x360] ;  /* 0x00006c00ff0777ac */ /* 0x000f220008000800 */
[----:B------:R-:W5:Y:S01]  /*00a0*/  S2R R12, SR_TID.Y ;  /* 0x00000000000c7919 */ /* 0x000f620000002200 */
[----:B------:R-:W4:Y:S01]  /*00b0*/  LDCU UR8, c[0x0][0x364] ;  /* 0x00006c80ff0877ac */ /* 0x000f220008000800 */
[----:B------:R-:W5:Y:S01]  /*00c0*/  S2R R13, SR_TID.Z ;  /* 0x00000000000d7919 */ /* 0x000f620000002300 */
[----:B------:R-:W2:Y:S01]  /*00d0*/  LDCU UR5, c[0x0][0x368] ;  /* 0x00006d00ff0577ac */ /* 0x000ea20008000800 */
[----:B------:R-:W3:Y:S01]  /*00e0*/  S2R R3, SR_TID.X ;  /* 0x0000000000037919 */ /* 0x000ee20000002100 */
[----:B----4-:R-:W-:-:S04]  /*00f0*/  UIMAD UR4, UR7, UR8, URZ ;  /* 0x00000008070472a4 */ /* 0x010fc8000f8e02ff */
[----:B--2---:R-:W-:Y:S01]  /*0100*/  UIMAD UR4, UR4, UR5, URZ ;  /* 0x00000005040472a4 */ /* 0x004fe2000f8e02ff */
[----:B------:R-:W2:Y:S01]  /*0110*/  LDCU UR5, c[0x0][0x2f8] ;  /* 0x00005f00ff0577ac */ /* 0x000ea20008000800 */
[----:B-1----:R-:W-:Y:S01]  /*0120*/  IADD3 R0, PT, PT, R5, R9, R4 ;  /* 0x0000000905007210 */ /* 0x002fe20007ffe004 */
[----:B------:R1:W-:Y:S04]  /*0130*/  STL.64 [R1+0x8], R4 ;  /* 0x0000080401007387 */ /* 0x0003e80000100a00 */
[----:B0-----:R-:W-:Y:S02]  /*0140*/  IMAD.IADD R0, R0, 0x1, R11 ;  /* 0x0000000100007824 */ /* 0x001fe400078e020b */
[----:B------:R-:W0:Y:S01]  /*0150*/  LDC.64 R10, c[0x4][R10] ;  /* 0x010000000a0a7b82 */ /* 0x000e220000000a00 */
[----:B-----5:R-:W-:Y:S01]  /*0160*/  IMAD R6, R13, UR8, R12 ;  /* 0x000000080d067c24 */ /* 0x020fe2000f8e020c */
[----:B------:R4:W-:Y:S01]  /*0170*/  STL.64 [R1+0x18], R12 ;  /* 0x0000180c01007387 */ /* 0x0009e20000100a00 */
[----:B---3--:R-:W-:Y:S01]  /*0180*/  LEA R2, R7, R0, 0x1 ;  /* 0x0000000007027211 */ /* 0x008fe200078e08ff */
[----:B------:R-:W1:Y:S01]  /*0190*/  LDCU.64 UR8, c[0x4][0x8] ;  /* 0x01000100ff0877ac */ /* 0x000e620008000a00 */
[----:B------:R-:W-:-:S03]  /*01a0*/  IMAD R0, R6, UR7, R3 ;  /* 0x0000000706007c24 */ /* 0x000fc6000f8e0203 */
[----:B------:R4:W-:Y:S01]  /*01b0*/  STL.64 [R1+0x10], R2 ;  /* 0x0000100201007387 */ /* 0x0009e20000100a00 */
[----:B------:R-:W-:Y:S01]  /*01c0*/  IMAD R8, R2, UR4, R0 ;  /* 0x0000000402087c24 */ /* 0x000fe2000f8e0200 */
[----:B--2---:R-:W-:Y:S02]  /*01d0*/  IADD3 R6, P0, PT, R1, UR5, RZ ;  /* 0x0000000501067c10 */ /* 0x004fe4000ff1e0ff */
[----:B------:R4:W-:Y:S02]  /*01e0*/  STL [R1+0x20], R0 ;  /* 0x0000200001007387 */ /* 0x0009e40000100800 */
[----:B------:R-:W-:Y:S02]  /*01f0*/  IADD3.X R7, PT, PT, RZ, UR6, RZ, P0, !PT ;  /* 0x00000006ff077c10 */ /* 0x000fe400087fe4ff */
[----:B------:R4:W-:Y:S01]  /*0200*/  STL.64 [R1], R8 ;  /* 0x0000000801007387 */ /* 0x0009e20000100a00 */
[----:B-1----:R-:W-:Y:S01]  /*0210*/  IMAD.U32 R4, RZ, RZ, UR8 ;  /* 0x00000008ff047e24 */ /* 0x002fe2000f8e00ff */
[----:B------:R-:W-:-:S07]  /*0220*/  MOV R5, UR9 ;  /* 0x0000000900057c02 */ /* 0x000fce0008000f00 */
[----:B------:R-:W-:-:S07]  /*0230*/  LEPC R20, `(.L_x_0) ;  /* 0x000000001014794e */ /* 0x000fce0000000000 */
[----:B0---4-:R-:W-:Y:S05]  /*0240*/  CALL.ABS.NOINC R10 ;  /* 0x000000000a007343 */ /* 0x011fea0003c00000 */
.L_x_0:
[----:B------:R-:W-:Y:S05]  /*0250*/  EXIT ;  /* 0x000000000000794d */ /* 0x000fea0003800000 */
.L_x_1:
[----:B------:R-:W-:-:S00]  /*0260*/  BRA `(.L_x_1) ;  /* 0xfffffffc00fc7947 */ /* 0x000fc0000383ffff */
[----:B------:R-:W-:-:S00]  /*0270*/  NOP ;  /* 0x0000000000007918 */ /* 0x000fc00000000000 */
        /* <DEDUP_REMOVED lines=8> */
.L_x_2:


//--------------------- .nv.global.init           --------------------------
	.section	.nv.global.init,"aw",@progbits
.nv.global.init:
	.type		$str,@object
	.size		$str,(.L_0 - $str)
$str:
        /*0000*/ 	.byte	0x25, 0x30, 0x34, 0x64, 0x20, 0x7c, 0x20, 0x42, 0x6c, 0x6f, 0x63, 0x6b, 0x28, 0x25, 0x64, 0x20
        /*0010*/ 	.byte	0x25, 0x64, 0x20, 0x25, 0x64, 0x29, 0x20, 0x3d, 0x20, 0x25, 0x33, 0x64, 0x20, 0x7c, 0x20, 0x54
        /*0020*/ 	.byte	0x68, 0x72, 0x65, 0x61, 0x64, 0x28, 0x25, 0x64, 0x20, 0x25, 0x64, 0x20, 0x25, 0x64, 0x29, 0x20
        /*0030*/ 	.byte	0x3d, 0x20, 0x25, 0x33, 0x64, 0x0a, 0x00
.L_0:


//--------------------- .nv.shared.reserved.0     --------------------------
	.section	.nv.shared.reserved.0,"aw",@nobits
	.weak		__nv_reservedSMEM_offset_0_alias
	.size		__nv_reservedSMEM_offset_0_alias, 0, 64
	.other		__nv_reservedSMEM_offset_0_alias,@"STO_CUDA_RESERVED_SHARED STV_DEFAULT"
__nv_reservedSMEM_offset_0_alias:
	.zero		0
	.zero		64


//--------------------- .nv.constant0._Z6whoamiv  --------------------------
	.section	.nv.constant0._Z6whoamiv,"a",@progbits
	.sectionflags	@""
	.align	4
.nv.constant0._Z6whoamiv:
	.zero		896


//--------------------- SYMBOLS --------------------------

	.type		.nv.reservedSmem.offset0,@object
	.size		.nv.reservedSmem.offset0,0x4
	.type		vprintf,@function
